//
// Generated by NVIDIA NVVM Compiler
//
// Compiler Build ID: CL-36424714
// Cuda compilation tools, release 13.0, V13.0.88
// Based on NVVM 20.0.0
//

.version 9.0
.target sm_100
.address_size 64

	// .globl	_Z6kernelPiS_S_

.visible .entry _Z6kernelPiS_S_(
	.param .u64 .ptr .align 1 _Z6kernelPiS_S__param_0,
	.param .u64 .ptr .align 1 _Z6kernelPiS_S__param_1,
	.param .u64 .ptr .align 1 _Z6kernelPiS_S__param_2
)
{
	.reg .b32 	%r<21>;
	.reg .b64 	%rd<5>;

	ld.param.u64 	%rd1, [_Z6kernelPiS_S__param_2];
	cvta.to.global.u64 	%rd2, %rd1;
	mov.u32 	%r1, %tid.x;
	mov.u32 	%r2, %ctaid.x;
	mov.u32 	%r3, %ntid.x;
	mov.u32 	%r4, %tid.y;
	mov.u32 	%r5, %ctaid.y;
	mov.u32 	%r6, %ntid.y;
	mov.u32 	%r7, %tid.z;
	mov.u32 	%r8, %ctaid.z;
	mov.u32 	%r9, %ntid.z;
	mad.lo.s32 	%r10, %r8, %r9, %r7;
	mov.u32 	%r11, %nctaid.x;
	mov.u32 	%r12, %nctaid.y;
	mad.lo.s32 	%r13, %r10, %r12, %r5;
	mad.lo.s32 	%r14, %r13, %r6, %r4;
	mad.lo.s32 	%r15, %r14, %r11, %r2;
	mad.lo.s32 	%r16, %r15, %r3, %r1;
	shl.b32 	%r17, %r16, 1;
	shl.b32 	%r18, %r16, 3;
	add.s32 	%r19, %r17, %r18;
	add.s32 	%r20, %r19, 684;
	mul.wide.s32 	%rd3, %r16, 4;
	add.s64 	%rd4, %rd2, %rd3;
	st.global.u32 	[%rd4], %r20;
	ret;

}


// ===== COMPILED SASS (sm_100) =====

	.target	sm_100

	.elftype	@"ET_EXEC"


//--------------------- .note.nv.tkinfo           --------------------------
	.section	.note.nv.tkinfo,"",@"SHT_NOTE"
	.sectionflags	@"SHF_NOTE_NV_TKINFO"
	.tkinfo
        /*0018*/ 	.word	0x00000002
        /*0030*/ 	.string	""
        /*0030*/ 	.string	"ptxas"
        /*0030*/ 	.string	"Cuda compilation tools, release 13.0, V13.0.88"
        /*0030*/ 	.string	"Build cuda_13.0.r13.0/compiler.36424714_0"
        /*0030*/ 	.string	"-arch sm_100 -m 64 "



//--------------------- .note.nv.cuinfo           --------------------------
	.section	.note.nv.cuinfo,"",@"SHT_NOTE"
	.sectionflags	@"SHF_NOTE_NV_CUINFO"
        /*0018*/ 	.short	0x0002
        /*001a*/ 	.short	0x0064
        /*001c*/ 	.short	0x0082
	.zero		2


//--------------------- .nv.info                  --------------------------
	.section	.nv.info,"",@"SHT_CUDA_INFO"
	.align	4


	//----- nvinfo : EIATTR_REGCOUNT
	.align		4
        /*0000*/ 	.byte	0x04, 0x2f
        /*0002*/ 	.short	(.L_1 - .L_0)
	.align		4
.L_0:
        /*0004*/ 	.word	index@(_Z6kernelPiS_S_)
        /*0008*/ 	.word	0x0000000e


	//----- nvinfo : EIATTR_FRAME_SIZE
	.align		4
.L_1:
        /*000c*/ 	.byte	0x04, 0x11
        /*000e*/ 	.short	(.L_3 - .L_2)
	.align		4
.L_2:
        /*0010*/ 	.word	index@(_Z6kernelPiS_S_)
        /*0014*/ 	.word	0x00000000


	//----- nvinfo : EIATTR_MIN_STACK_SIZE
	.align		4
.L_3:
        /*0018*/ 	.byte	0x04, 0x12
        /*001a*/ 	.short	(.L_5 - .L_4)
	.align		4
.L_4:
        /*001c*/ 	.word	index@(_Z6kernelPiS_S_)
        /*0020*/ 	.word	0x00000000
.L_5:


//--------------------- .nv.compat                --------------------------
	.section	.nv.compat,"",@"SHT_CUDA_COMPAT_INFO"
	.align	4
        /*0000*/ 	.byte	0x02, 0x09, 0x00, 0x00, 0x02, 0x02, 0x01, 0x00, 0x02, 0x05, 0x05, 0x00, 0x03, 0x07, 0x01, 0x01
        /*0010*/ 	.byte	0x02, 0x03, 0x00, 0x00, 0x02, 0x06, 0x01, 0x00, 0x04, 0x0b, 0x08, 0x00, 0x09, 0x00, 0x00, 0x00
        /*0020*/ 	.byte	0x00, 0x00, 0x00, 0x00


//--------------------- .nv.info._Z6kernelPiS_S_  --------------------------
	.section	.nv.info._Z6kernelPiS_S_,"",@"SHT_CUDA_INFO"
	.sectionflags	@""
	.align	4


	//----- nvinfo : EIATTR_CUDA_API_VERSION
	.align		4
        /*0000*/ 	.byte	0x04, 0x37
        /*0002*/ 	.short	(.L_7 - .L_6)
.L_6:
        /*0004*/ 	.word	0x00000082


	//----- nvinfo : EIATTR_KPARAM_INFO
	.align		4
.L_7:
        /*0008*/ 	.byte	0x04, 0x17
        /*000a*/ 	.short	(.L_9 - .L_8)
.L_8:
        /*000c*/ 	.word	0x00000000
        /*0010*/ 	.short	0x0002
        /*0012*/ 	.short	0x0010
        /*0014*/ 	.byte	0x00, 0xf5, 0x21, 0x00


	//----- nvinfo : EIATTR_KPARAM_INFO
	.align		4
.L_9:
        /*0018*/ 	.byte	0x04, 0x17
        /*001a*/ 	.short	(.L_11 - .L_10)
.L_10:
        /*001c*/ 	.word	0x00000000
        /*0020*/ 	.short	0x0001
        /*0022*/ 	.short	0x0008
        /*0024*/ 	.byte	0x00, 0xf5, 0x21, 0x00


	//----- nvinfo : EIATTR_KPARAM_INFO
	.align		4
.L_11:
        /*0028*/ 	.byte	0x04, 0x17
        /*002a*/ 	.short	(.L_13 - .L_12)
.L_12:
        /*002c*/ 	.word	0x00000000
        /*0030*/ 	.short	0x0000
        /*0032*/ 	.short	0x0000
        /*0034*/ 	.byte	0x00, 0xf5, 0x21, 0x00


	//----- nvinfo : EIATTR_SPARSE_MMA_MASK
	.align		4
.L_13:
        /*0038*/ 	.byte	0x03, 0x50
        /*003a*/ 	.short	0x0000


	//----- nvinfo : EIATTR_MAXREG_COUNT
	.align		4
        /*003c*/ 	.byte	0x03, 0x1b
        /*003e*/ 	.short	0x00ff


	//----- nvinfo : EIATTR_MERCURY_ISA_VERSION
	.align		4
        /*0040*/ 	.byte	0x03, 0x5f
        /*0042*/ 	.short	0x0101


	//----- nvinfo : EIATTR_VRC_CTA_INIT_COUNT
	.align		4
        /*0044*/ 	.byte	0x02, 0x4a
	.zero		1
	.zero		1


	//----- nvinfo : EIATTR_EXIT_INSTR_OFFSETS
	.align		4
        /*0048*/ 	.byte	0x04, 0x1c
        /*004a*/ 	.short	(.L_15 - .L_14)


	//   ....[0]....
.L_14:
        /*004c*/ 	.word	0x00000170


	//----- nvinfo : EIATTR_CBANK_PARAM_SIZE
	.align		4
.L_15:
        /*0050*/ 	.byte	0x03, 0x19
        /*0052*/ 	.short	0x0018


	//----- nvinfo : EIATTR_PARAM_CBANK
	.align		4
        /*0054*/ 	.byte	0x04, 0x0a
        /*0056*/ 	.short	(.L_17 - .L_16)
	.align		4
.L_16:
        /*0058*/ 	.word	index@(.nv.constant0._Z6kernelPiS_S_)
        /*005c*/ 	.short	0x0380
        /*005e*/ 	.short	0x0018


	//----- nvinfo : EIATTR_SW_WAR
	.align		4
.L_17:
        /*0060*/ 	.byte	0x04, 0x36
        /*0062*/ 	.short	(.L_19 - .L_18)
.L_18:
        /*0064*/ 	.word	0x00000008
.L_19:


//--------------------- .nv.callgraph             --------------------------
	.section	.nv.callgraph,"",@"SHT_CUDA_CALLGRAPH"
	.align	4
	.sectionentsize	8
	.align		4
        /*0000*/ 	.word	0x00000000
	.align		4
        /*0004*/ 	.word	0xffffffff
	.align		4
        /*0008*/ 	.word	0x00000000
	.align		4
        /*000c*/ 	.word	0xfffffffe
	.align		4
        /*0010*/ 	.word	0x00000000
	.align		4
        /*0014*/ 	.word	0xfffffffd
	.align		4
        /*0018*/ 	.word	0x00000000
	.align		4
        /*001c*/ 	.word	0xfffffffc


//--------------------- .text._Z6kernelPiS_S_     --------------------------
	.section	.text._Z6kernelPiS_S_,"ax",@progbits
	.align	128
        .global         _Z6kernelPiS_S_
        .type           _Z6kernelPiS_S_,@function
        .size           _Z6kernelPiS_S_,(.L_x_1 - _Z6kernelPiS_S_)
        .other          _Z6kernelPiS_S_,@"STO_CUDA_ENTRY STV_DEFAULT"
_Z6kernelPiS_S_:
.text._Z6kernelPiS_S_:
[----:B------:R-:W-:Y:S01]  /*0000*/  LDC R1, c[0x0][0x37c] ;  /* 0x0000df00ff017b82 */ /* 0x000fe20000000800 */
[----:B------:R-:W0:Y:S01]  /*0010*/  S2R R0, SR_TID.Z ;  /* 0x0000000000007919 */ /* 0x000e220000002300 */
[----:B------:R-:W1:Y:S06]  /*0020*/  LDCU UR6, c[0x0][0x360] ;  /* 0x00006c00ff0677ac */ /* 0x000e6c0008000800 */
[----:B------:R-:W0:Y:S01]  /*0030*/  S2UR UR8, SR_CTAID.Z ;  /* 0x00000000000879c3 */ /* 0x000e220000002700 */
[----:B------:R-:W2:Y:S01]  /*0040*/  S2R R7, SR_TID.Y ;  /* 0x0000000000077919 */ /* 0x000ea20000002200 */
[----:B------:R-:W2:Y:S01]  /*0050*/  LDCU UR7, c[0x0][0x364] ;  /* 0x00006c80ff0777ac */ /* 0x000ea20008000800 */
[----:B------:R-:W1:Y:S05]  /*0060*/  S2R R5, SR_TID.X ;  /* 0x0000000000057919 */ /* 0x000e6a0000002100 */
[----:B------:R-:W0:Y:S08]  /*0070*/  LDC R3, c[0x0][0x368] ;  /* 0x0000da00ff037b82 */ /* 0x000e300000000800 */
[----:B------:R-:W3:Y:S08]  /*0080*/  LDC R9, c[0x0][0x370] ;  /* 0x0000dc00ff097b82 */ /* 0x000ef00000000800 */
[----:B------:R-:W4:Y:S08]  /*0090*/  S2UR UR5, SR_CTAID.Y ;  /* 0x00000000000579c3 */ /* 0x000f300000002600 */
[----:B------:R-:W4:Y:S01]  /*00a0*/  LDC R11, c[0x0][0x374] ;  /* 0x0000dd00ff0b7b82 */ /* 0x000f220000000800 */
[----:B0-----:R-:W-:-:S07]  /*00b0*/  IMAD R0, R3, UR8, R0 ;  /* 0x0000000803007c24 */ /* 0x001fce000f8e0200 */
[----:B------:R-:W3:Y:S08]  /*00c0*/  S2UR UR4, SR_CTAID.X ;  /* 0x00000000000479c3 */ /* 0x000ef00000002500 */
[----:B------:R-:W0:Y:S01]  /*00d0*/  LDC.64 R2, c[0x0][0x390] ;  /* 0x0000e400ff027b82 */ /* 0x000e220000000a00 */
[----:B----4-:R-:W-:-:S04]  /*00e0*/  IMAD R0, R0, R11, UR5 ;  /* 0x0000000500007e24 */ /* 0x010fc8000f8e020b */
[----:B--2---:R-:W-:-:S04]  /*00f0*/  IMAD R0, R0, UR7, R7 ;  /* 0x0000000700007c24 */ /* 0x004fc8000f8e0207 */
[----:B---3--:R-:W-:Y:S01]  /*0100*/  IMAD R0, R0, R9, UR4 ;  /* 0x0000000400007e24 */ /* 0x008fe2000f8e0209 */
[----:B------:R-:W2:Y:S03]  /*0110*/  LDCU.64 UR4, c[0x0][0x358] ;  /* 0x00006b00ff0477ac */ /* 0x000ea60008000a00 */
[----:B-1----:R-:W-:-:S04]  /*0120*/  IMAD R5, R0, UR6, R5 ;  /* 0x0000000600057c24 */ /* 0x002fc8000f8e0205 */
[C---:B0-----:R-:W-:Y:S01]  /*0130*/  IMAD.WIDE R2, R5.reuse, 0x4, R2 ;  /* 0x0000000405027825 */ /* 0x041fe200078e0202 */
[----:B------:R-:W-:-:S04]  /*0140*/  LEA R0, R5, R5, 0x2 ;  /* 0x0000000505007211 */ /* 0x000fc800078e10ff */
[----:B------:R-:W-:-:S05]  /*0150*/  LEA R5, R0, 0x2ac, 0x1 ;  /* 0x000002ac00057811 */ /* 0x000fca00078e08ff */
[----:B--2---:R-:W-:Y:S01]  /*0160*/  STG.E desc[UR4][R2.64], R5 ;  /* 0x0000000502007986 */ /* 0x004fe2000c101904 */
[----:B------:R-:W-:Y:S05]  /*0170*/  EXIT ;  /* 0x000000000000794d */ /* 0x000fea0003800000 */
.L_x_0:
[----:B------:R-:W-:-:S00]  /*0180*/  BRA `(.L_x_0) ;  /* 0xfffffffc00fc7947 */ /* 0x000fc0000383ffff */
[----:B------:R-:W-:-:S00]  /*0190*/  NOP ;  /* 0x0000000000007918 */ /* 0x000fc00000000000 */
        /* <DEDUP_REMOVED lines=14> */
.L_x_1:


//--------------------- .nv.shared.reserved.0     --------------------------
	.section	.nv.shared.reserved.0,"aw",@nobits
	.weak		__nv_reservedSMEM_offset_0_alias
	.size		__nv_reservedSMEM_offset_0_alias, 0, 64
	.other		__nv_reservedSMEM_offset_0_alias,@"STO_CUDA_RESERVED_SHARED STV_DEFAULT"
__nv_reservedSMEM_offset_0_alias:
	.zero		0
	.zero		64


//--------------------- .nv.constant0._Z6kernelPiS_S_ --------------------------
	.section	.nv.constant0._Z6kernelPiS_S_,"a",@progbits
	.sectionflags	@""
	.align	4
.nv.constant0._Z6kernelPiS_S_:
	.zero		920


//--------------------- SYMBOLS --------------------------

	.type		.nv.reservedSmem.offset0,@object
	.size		.nv.reservedSmem.offset0,0x4
